//
// Generated by NVIDIA NVVM Compiler
//
// Compiler Build ID: CL-36424714
// Cuda compilation tools, release 13.0, V13.0.88
// Based on NVVM 20.0.0
//

.version 9.0
.target sm_100
.address_size 64

	// .globl	_Z11oddevenSortPiiiRi

.visible .entry _Z11oddevenSortPiiiRi(
	.param .u64 .ptr .align 1 _Z11oddevenSortPiiiRi_param_0,
	.param .u32 _Z11oddevenSortPiiiRi_param_1,
	.param .u32 _Z11oddevenSortPiiiRi_param_2,
	.param .u64 .ptr .align 1 _Z11oddevenSortPiiiRi_param_3
)
{
	.reg .pred 	%p<3>;
	.reg .b32 	%r<13>;
	.reg .b64 	%rd<7>;

	ld.param.u64 	%rd2, [_Z11oddevenSortPiiiRi_param_0];
	ld.param.u32 	%r4, [_Z11oddevenSortPiiiRi_param_1];
	ld.param.u32 	%r5, [_Z11oddevenSortPiiiRi_param_2];
	ld.param.u64 	%rd3, [_Z11oddevenSortPiiiRi_param_3];
	mov.u32 	%r6, %tid.x;
	mov.u32 	%r7, %ctaid.x;
	mov.u32 	%r8, %ntid.x;
	mad.lo.s32 	%r9, %r7, %r8, %r6;
	shl.b32 	%r10, %r9, 1;
	add.s32 	%r1, %r5, %r10;
	add.s32 	%r11, %r1, 1;
	setp.ge.s32 	%p1, %r11, %r4;
	@%p1 bra 	$L__BB0_3;
	cvta.to.global.u64 	%rd4, %rd2;
	mul.wide.s32 	%rd5, %r1, 4;
	add.s64 	%rd1, %rd4, %rd5;
	ld.global.u32 	%r2, [%rd1];
	ld.global.u32 	%r3, [%rd1+4];
	setp.le.s32 	%p2, %r2, %r3;
	@%p2 bra 	$L__BB0_3;
	st.global.u32 	[%rd1], %r3;
	st.global.u32 	[%rd1+4], %r2;
	cvta.to.global.u64 	%rd6, %rd3;
	mov.b32 	%r12, 1;
	st.global.u32 	[%rd6], %r12;
$L__BB0_3:
	ret;

}


// ===== COMPILED SASS (sm_100) =====

	.target	sm_100

	.elftype	@"ET_EXEC"


//--------------------- .note.nv.tkinfo           --------------------------
	.section	.note.nv.tkinfo,"",@"SHT_NOTE"
	.sectionflags	@"SHF_NOTE_NV_TKINFO"
	.tkinfo
        /*0018*/ 	.word	0x00000002
        /*0030*/ 	.string	""
        /*0030*/ 	.string	"ptxas"
        /*0030*/ 	.string	"Cuda compilation tools, release 13.0, V13.0.88"
        /*0030*/ 	.string	"Build cuda_13.0.r13.0/compiler.36424714_0"
        /*0030*/ 	.string	"-arch sm_100 -m 64 "



//--------------------- .note.nv.cuinfo           --------------------------
	.section	.note.nv.cuinfo,"",@"SHT_NOTE"
	.sectionflags	@"SHF_NOTE_NV_CUINFO"
        /*0018*/ 	.short	0x0002
        /*001a*/ 	.short	0x0064
        /*001c*/ 	.short	0x0082
	.zero		2


//--------------------- .nv.info                  --------------------------
	.section	.nv.info,"",@"SHT_CUDA_INFO"
	.align	4


	//----- nvinfo : EIATTR_REGCOUNT
	.align		4
        /*0000*/ 	.byte	0x04, 0x2f
        /*0002*/ 	.short	(.L_1 - .L_0)
	.align		4
.L_0:
        /*0004*/ 	.word	index@(_Z11oddevenSortPiiiRi)
        /*0008*/ 	.word	0x0000000c


	//----- nvinfo : EIATTR_FRAME_SIZE
	.align		4
.L_1:
        /*000c*/ 	.byte	0x04, 0x11
        /*000e*/ 	.short	(.L_3 - .L_2)
	.align		4
.L_2:
        /*0010*/ 	.word	index@(_Z11oddevenSortPiiiRi)
        /*0014*/ 	.word	0x00000000


	//----- nvinfo : EIATTR_MIN_STACK_SIZE
	.align		4
.L_3:
        /*0018*/ 	.byte	0x04, 0x12
        /*001a*/ 	.short	(.L_5 - .L_4)
	.align		4
.L_4:
        /*001c*/ 	.word	index@(_Z11oddevenSortPiiiRi)
        /*0020*/ 	.word	0x00000000
.L_5:


//--------------------- .nv.compat                --------------------------
	.section	.nv.compat,"",@"SHT_CUDA_COMPAT_INFO"
	.align	4
        /*0000*/ 	.byte	0x02, 0x09, 0x00, 0x00, 0x02, 0x02, 0x01, 0x00, 0x02, 0x05, 0x05, 0x00, 0x03, 0x07, 0x01, 0x01
        /*0010*/ 	.byte	0x02, 0x03, 0x00, 0x00, 0x02, 0x06, 0x01, 0x00, 0x04, 0x0b, 0x08, 0x00, 0x09, 0x00, 0x00, 0x00
        /*0020*/ 	.byte	0x00, 0x00, 0x00, 0x00


//--------------------- .nv.info._Z11oddevenSortPiiiRi --------------------------
	.section	.nv.info._Z11oddevenSortPiiiRi,"",@"SHT_CUDA_INFO"
	.sectionflags	@""
	.align	4


	//----- nvinfo : EIATTR_CUDA_API_VERSION
	.align		4
        /*0000*/ 	.byte	0x04, 0x37
        /*0002*/ 	.short	(.L_7 - .L_6)
.L_6:
        /*0004*/ 	.word	0x00000082


	//----- nvinfo : EIATTR_KPARAM_INFO
	.align		4
.L_7:
        /*0008*/ 	.byte	0x04, 0x17
        /*000a*/ 	.short	(.L_9 - .L_8)
.L_8:
        /*000c*/ 	.word	0x00000000
        /*0010*/ 	.short	0x0003
        /*0012*/ 	.short	0x0010
        /*0014*/ 	.byte	0x00, 0xf5, 0x21, 0x00


	//----- nvinfo : EIATTR_KPARAM_INFO
	.align		4
.L_9:
        /*0018*/ 	.byte	0x04, 0x17
        /*001a*/ 	.short	(.L_11 - .L_10)
.L_10:
        /*001c*/ 	.word	0x00000000
        /*0020*/ 	.short	0x0002
        /*0022*/ 	.short	0x000c
        /*0024*/ 	.byte	0x00, 0xf0, 0x11, 0x00


	//----- nvinfo : EIATTR_KPARAM_INFO
	.align		4
.L_11:
        /*0028*/ 	.byte	0x04, 0x17
        /*002a*/ 	.short	(.L_13 - .L_12)
.L_12:
        /*002c*/ 	.word	0x00000000
        /*0030*/ 	.short	0x0001
        /*0032*/ 	.short	0x0008
        /*0034*/ 	.byte	0x00, 0xf0, 0x11, 0x00


	//----- nvinfo : EIATTR_KPARAM_INFO
	.align		4
.L_13:
        /*0038*/ 	.byte	0x04, 0x17
        /*003a*/ 	.short	(.L_15 - .L_14)
.L_14:
        /*003c*/ 	.word	0x00000000
        /*0040*/ 	.short	0x0000
        /*0042*/ 	.short	0x0000
        /*0044*/ 	.byte	0x00, 0xf5, 0x21, 0x00


	//----- nvinfo : EIATTR_SPARSE_MMA_MASK
	.align		4
.L_15:
        /*0048*/ 	.byte	0x03, 0x50
        /*004a*/ 	.short	0x0000


	//----- nvinfo : EIATTR_MAXREG_COUNT
	.align		4
        /*004c*/ 	.byte	0x03, 0x1b
        /*004e*/ 	.short	0x00ff


	//----- nvinfo : EIATTR_MERCURY_ISA_VERSION
	.align		4
        /*0050*/ 	.byte	0x03, 0x5f
        /*0052*/ 	.short	0x0101


	//----- nvinfo : EIATTR_VRC_CTA_INIT_COUNT
	.align		4
        /*0054*/ 	.byte	0x02, 0x4a
	.zero		1
	.zero		1


	//----- nvinfo : EIATTR_EXIT_INSTR_OFFSETS
	.align		4
        /*0058*/ 	.byte	0x04, 0x1c
        /*005a*/ 	.short	(.L_17 - .L_16)


	//   ....[0]....
.L_16:
        /*005c*/ 	.word	0x00000090


	//   ....[1]....
        /*0060*/ 	.word	0x00000100


	//   ....[2]....
        /*0064*/ 	.word	0x00000160


	//----- nvinfo : EIATTR_CBANK_PARAM_SIZE
	.align		4
.L_17:
        /*0068*/ 	.byte	0x03, 0x19
        /*006a*/ 	.short	0x0018


	//----- nvinfo : EIATTR_PARAM_CBANK
	.align		4
        /*006c*/ 	.byte	0x04, 0x0a
        /*006e*/ 	.short	(.L_19 - .L_18)
	.align		4
.L_18:
        /*0070*/ 	.word	index@(.nv.constant0._Z11oddevenSortPiiiRi)
        /*0074*/ 	.short	0x0380
        /*0076*/ 	.short	0x0018


	//----- nvinfo : EIATTR_SW_WAR
	.align		4
.L_19:
        /*0078*/ 	.byte	0x04, 0x36
        /*007a*/ 	.short	(.L_21 - .L_20)
.L_20:
        /*007c*/ 	.word	0x00000008
.L_21:


//--------------------- .nv.callgraph             --------------------------
	.section	.nv.callgraph,"",@"SHT_CUDA_CALLGRAPH"
	.align	4
	.sectionentsize	8
	.align		4
        /*0000*/ 	.word	0x00000000
	.align		4
        /*0004*/ 	.word	0xffffffff
	.align		4
        /*0008*/ 	.word	0x00000000
	.align		4
        /*000c*/ 	.word	0xfffffffe
	.align		4
        /*0010*/ 	.word	0x00000000
	.align		4
        /*0014*/ 	.word	0xfffffffd
	.align		4
        /*0018*/ 	.word	0x00000000
	.align		4
        /*001c*/ 	.word	0xfffffffc


//--------------------- .text._Z11oddevenSortPiiiRi --------------------------
	.section	.text._Z11oddevenSortPiiiRi,"ax",@progbits
	.align	128
        .global         _Z11oddevenSortPiiiRi
        .type           _Z11oddevenSortPiiiRi,@function
        .size           _Z11oddevenSortPiiiRi,(.L_x_1 - _Z11oddevenSortPiiiRi)
        .other          _Z11oddevenSortPiiiRi,@"STO_CUDA_ENTRY STV_DEFAULT"
_Z11oddevenSortPiiiRi:
.text._Z11oddevenSortPiiiRi:
[----:B------:R-:W-:Y:S01]  /*0000*/  LDC R1, c[0x0][0x37c] ;  /* 0x0000df00ff017b82 */ /* 0x000fe20000000800 */
[----:B------:R-:W0:Y:S07]  /*0010*/  S2R R0, SR_TID.X ;  /* 0x0000000000007919 */ /* 0x000e2e0000002100 */
[----:B------:R-:W0:Y:S01]  /*0020*/  S2UR UR4, SR_CTAID.X ;  /* 0x00000000000479c3 */ /* 0x000e220000002500 */
[----:B------:R-:W1:Y:S07]  /*0030*/  LDCU.64 UR6, c[0x0][0x388] ;  /* 0x00007100ff0677ac */ /* 0x000e6e0008000a00 */
[----:B------:R-:W0:Y:S02]  /*0040*/  LDC R3, c[0x0][0x360] ;  /* 0x0000d800ff037b82 */ /* 0x000e240000000800 */
[----:B0-----:R-:W-:-:S05]  /*0050*/  IMAD R0, R3, UR4, R0 ;  /* 0x0000000403007c24 */ /* 0x001fca000f8e0200 */
[----:B-1----:R-:W-:-:S05]  /*0060*/  LEA R5, R0, UR7, 0x1 ;  /* 0x0000000700057c11 */ /* 0x002fca000f8e08ff */
[----:B------:R-:W-:-:S05]  /*0070*/  VIADD R0, R5, 0x1 ;  /* 0x0000000105007836 */ /* 0x000fca0000000000 */
[----:B------:R-:W-:-:S13]  /*0080*/  ISETP.GE.AND P0, PT, R0, UR6, PT ;  /* 0x0000000600007c0c */ /* 0x000fda000bf06270 */
[----:B------:R-:W-:Y:S05]  /*0090*/  @P0 EXIT ;  /* 0x000000000000094d */ /* 0x000fea0003800000 */
[----:B------:R-:W0:Y:S01]  /*00a0*/  LDC.64 R2, c[0x0][0x380] ;  /* 0x0000e000ff027b82 */ /* 0x000e220000000a00 */
[----:B------:R-:W1:Y:S01]  /*00b0*/  LDCU.64 UR4, c[0x0][0x358] ;  /* 0x00006b00ff0477ac */ /* 0x000e620008000a00 */
[----:B0-----:R-:W-:-:S05]  /*00c0*/  IMAD.WIDE R2, R5, 0x4, R2 ;  /* 0x0000000405027825 */ /* 0x001fca00078e0202 */
[----:B-1----:R-:W2:Y:S04]  /*00d0*/  LDG.E R7, desc[UR4][R2.64] ;  /* 0x0000000402077981 */ /* 0x002ea8000c1e1900 */
[----:B------:R-:W2:Y:S02]  /*00e0*/  LDG.E R0, desc[UR4][R2.64+0x4] ;  /* 0x0000040402007981 */ /* 0x000ea4000c1e1900 */
[----:B--2---:R-:W-:-:S13]  /*00f0*/  ISETP.GT.AND P0, PT, R7, R0, PT ;  /* 0x000000000700720c */ /* 0x004fda0003f04270 */
[----:B------:R-:W-:Y:S05]  /*0100*/  @!P0 EXIT ;  /* 0x000000000000894d */ /* 0x000fea0003800000 */
[----:B------:R-:W0:Y:S01]  /*0110*/  LDC.64 R4, c[0x0][0x390] ;  /* 0x0000e400ff047b82 */ /* 0x000e220000000a00 */
[----:B------:R-:W-:Y:S01]  /*0120*/  HFMA2 R9, -RZ, RZ, 0, 5.9604644775390625e-08 ;  /* 0x00000001ff097431 */ /* 0x000fe200000001ff */
[----:B------:R-:W-:Y:S04]  /*0130*/  STG.E desc[UR4][R2.64], R0 ;  /* 0x0000000002007986 */ /* 0x000fe8000c101904 */
[----:B------:R-:W-:Y:S04]  /*0140*/  STG.E desc[UR4][R2.64+0x4], R7 ;  /* 0x0000040702007986 */ /* 0x000fe8000c101904 */
[----:B0-----:R-:W-:Y:S01]  /*0150*/  STG.E desc[UR4][R4.64], R9 ;  /* 0x0000000904007986 */ /* 0x001fe2000c101904 */
[----:B------:R-:W-:Y:S05]  /*0160*/  EXIT ;  /* 0x000000000000794d */ /* 0x000fea0003800000 */
.L_x_0:
[----:B------:R-:W-:-:S00]  /*0170*/  BRA `(.L_x_0) ;  /* 0xfffffffc00fc7947 */ /* 0x000fc0000383ffff */
[----:B------:R-:W-:-:S00]  /*0180*/  NOP ;  /* 0x0000000000007918 */ /* 0x000fc00000000000 */
[----:B------:R-:W-:-:S00]  /*0190*/  NOP ;  /* 0x0000000000007918 */ /* 0x000fc00000000000 */
[----:B------:R-:W-:-:S00]  /*01a0*/  NOP ;  /* 0x0000000000007918 */ /* 0x000fc00000000000 */
[----:B------:R-:W-:-:S00]  /*01b0*/  NOP ;  /* 0x0000000000007918 */ /* 0x000fc00000000000 */
[----:B------:R-:W-:-:S00]  /*01c0*/  NOP ;  /* 0x0000000000007918 */ /* 0x000fc00000000000 */
[----:B------:R-:W-:-:S00]  /*01d0*/  NOP ;  /* 0x0000000000007918 */ /* 0x000fc00000000000 */
[----:B------:R-:W-:-:S00]  /*01e0*/  NOP ;  /* 0x0000000000007918 */ /* 0x000fc00000000000 */
[----:B------:R-:W-:-:S00]  /*01f0*/  NOP ;  /* 0x0000000000007918 */ /* 0x000fc00000000000 */
.L_x_1:


//--------------------- .nv.shared.reserved.0     --------------------------
	.section	.nv.shared.reserved.0,"aw",@nobits
	.weak		__nv_reservedSMEM_offset_0_alias
	.size		__nv_reservedSMEM_offset_0_alias, 0, 64
	.other		__nv_reservedSMEM_offset_0_alias,@"STO_CUDA_RESERVED_SHARED STV_DEFAULT"
__nv_reservedSMEM_offset_0_alias:
	.zero		0
	.zero		64


//--------------------- .nv.constant0._Z11oddevenSortPiiiRi --------------------------
	.section	.nv.constant0._Z11oddevenSortPiiiRi,"a",@progbits
	.sectionflags	@""
	.align	4
.nv.constant0._Z11oddevenSortPiiiRi:
	.zero		920


//--------------------- SYMBOLS --------------------------

	.type		.nv.reservedSmem.offset0,@object
	.size		.nv.reservedSmem.offset0,0x4
